//
// Generated by NVIDIA NVVM Compiler
//
// Compiler Build ID: CL-36424714
// Cuda compilation tools, release 13.0, V13.0.88
// Based on NVVM 20.0.0
//

.version 9.0
.target sm_100
.address_size 64

	// .globl	_Z11computeMathPi

.visible .entry _Z11computeMathPi(
	.param .u64 .ptr .align 1 _Z11computeMathPi_param_0
)
{
	.reg .pred 	%p<2>;
	.reg .b32 	%r<110>;
	.reg .b64 	%rd<15>;

	ld.param.u64 	%rd7, [_Z11computeMathPi_param_0];
	cvta.to.global.u64 	%rd8, %rd7;
	mov.u32 	%r5, %ctaid.x;
	mov.u32 	%r6, %ctaid.y;
	mov.u32 	%r7, %ntid.x;
	mov.u32 	%r8, %tid.x;
	mad.lo.s32 	%r9, %r6, %r7, %r8;
	shl.b32 	%r10, %r9, 10;
	add.s32 	%r11, %r10, %r5;
	mul.wide.u32 	%rd9, %r11, 4;
	add.s64 	%rd10, %rd8, %rd9;
	ld.global.u32 	%r1, [%rd10];
	mul.wide.u32 	%rd11, %r10, 4;
	add.s64 	%rd13, %rd8, %rd11;
	shl.b32 	%r12, %r5, 10;
	mul.wide.u32 	%rd12, %r12, 4;
	add.s64 	%rd14, %rd8, %rd12;
	mov.b32 	%r109, 0;
$L__BB0_1:
	ld.global.u32 	%r13, [%rd13];
	ld.global.u32 	%r14, [%rd14];
	mad.lo.s32 	%r15, %r13, %r1, %r14;
	st.global.u32 	[%rd14], %r15;
	ld.global.u32 	%r16, [%rd13+4];
	ld.global.u32 	%r17, [%rd14+4];
	mad.lo.s32 	%r18, %r16, %r1, %r17;
	st.global.u32 	[%rd14+4], %r18;
	ld.global.u32 	%r19, [%rd13+8];
	ld.global.u32 	%r20, [%rd14+8];
	mad.lo.s32 	%r21, %r19, %r1, %r20;
	st.global.u32 	[%rd14+8], %r21;
	ld.global.u32 	%r22, [%rd13+12];
	ld.global.u32 	%r23, [%rd14+12];
	mad.lo.s32 	%r24, %r22, %r1, %r23;
	st.global.u32 	[%rd14+12], %r24;
	ld.global.u32 	%r25, [%rd13+16];
	ld.global.u32 	%r26, [%rd14+16];
	mad.lo.s32 	%r27, %r25, %r1, %r26;
	st.global.u32 	[%rd14+16], %r27;
	ld.global.u32 	%r28, [%rd13+20];
	ld.global.u32 	%r29, [%rd14+20];
	mad.lo.s32 	%r30, %r28, %r1, %r29;
	st.global.u32 	[%rd14+20], %r30;
	ld.global.u32 	%r31, [%rd13+24];
	ld.global.u32 	%r32, [%rd14+24];
	mad.lo.s32 	%r33, %r31, %r1, %r32;
	st.global.u32 	[%rd14+24], %r33;
	ld.global.u32 	%r34, [%rd13+28];
	ld.global.u32 	%r35, [%rd14+28];
	mad.lo.s32 	%r36, %r34, %r1, %r35;
	st.global.u32 	[%rd14+28], %r36;
	ld.global.u32 	%r37, [%rd13+32];
	ld.global.u32 	%r38, [%rd14+32];
	mad.lo.s32 	%r39, %r37, %r1, %r38;
	st.global.u32 	[%rd14+32], %r39;
	ld.global.u32 	%r40, [%rd13+36];
	ld.global.u32 	%r41, [%rd14+36];
	mad.lo.s32 	%r42, %r40, %r1, %r41;
	st.global.u32 	[%rd14+36], %r42;
	ld.global.u32 	%r43, [%rd13+40];
	ld.global.u32 	%r44, [%rd14+40];
	mad.lo.s32 	%r45, %r43, %r1, %r44;
	st.global.u32 	[%rd14+40], %r45;
	ld.global.u32 	%r46, [%rd13+44];
	ld.global.u32 	%r47, [%rd14+44];
	mad.lo.s32 	%r48, %r46, %r1, %r47;
	st.global.u32 	[%rd14+44], %r48;
	ld.global.u32 	%r49, [%rd13+48];
	ld.global.u32 	%r50, [%rd14+48];
	mad.lo.s32 	%r51, %r49, %r1, %r50;
	st.global.u32 	[%rd14+48], %r51;
	ld.global.u32 	%r52, [%rd13+52];
	ld.global.u32 	%r53, [%rd14+52];
	mad.lo.s32 	%r54, %r52, %r1, %r53;
	st.global.u32 	[%rd14+52], %r54;
	ld.global.u32 	%r55, [%rd13+56];
	ld.global.u32 	%r56, [%rd14+56];
	mad.lo.s32 	%r57, %r55, %r1, %r56;
	st.global.u32 	[%rd14+56], %r57;
	ld.global.u32 	%r58, [%rd13+60];
	ld.global.u32 	%r59, [%rd14+60];
	mad.lo.s32 	%r60, %r58, %r1, %r59;
	st.global.u32 	[%rd14+60], %r60;
	ld.global.u32 	%r61, [%rd13+64];
	ld.global.u32 	%r62, [%rd14+64];
	mad.lo.s32 	%r63, %r61, %r1, %r62;
	st.global.u32 	[%rd14+64], %r63;
	ld.global.u32 	%r64, [%rd13+68];
	ld.global.u32 	%r65, [%rd14+68];
	mad.lo.s32 	%r66, %r64, %r1, %r65;
	st.global.u32 	[%rd14+68], %r66;
	ld.global.u32 	%r67, [%rd13+72];
	ld.global.u32 	%r68, [%rd14+72];
	mad.lo.s32 	%r69, %r67, %r1, %r68;
	st.global.u32 	[%rd14+72], %r69;
	ld.global.u32 	%r70, [%rd13+76];
	ld.global.u32 	%r71, [%rd14+76];
	mad.lo.s32 	%r72, %r70, %r1, %r71;
	st.global.u32 	[%rd14+76], %r72;
	ld.global.u32 	%r73, [%rd13+80];
	ld.global.u32 	%r74, [%rd14+80];
	mad.lo.s32 	%r75, %r73, %r1, %r74;
	st.global.u32 	[%rd14+80], %r75;
	ld.global.u32 	%r76, [%rd13+84];
	ld.global.u32 	%r77, [%rd14+84];
	mad.lo.s32 	%r78, %r76, %r1, %r77;
	st.global.u32 	[%rd14+84], %r78;
	ld.global.u32 	%r79, [%rd13+88];
	ld.global.u32 	%r80, [%rd14+88];
	mad.lo.s32 	%r81, %r79, %r1, %r80;
	st.global.u32 	[%rd14+88], %r81;
	ld.global.u32 	%r82, [%rd13+92];
	ld.global.u32 	%r83, [%rd14+92];
	mad.lo.s32 	%r84, %r82, %r1, %r83;
	st.global.u32 	[%rd14+92], %r84;
	ld.global.u32 	%r85, [%rd13+96];
	ld.global.u32 	%r86, [%rd14+96];
	mad.lo.s32 	%r87, %r85, %r1, %r86;
	st.global.u32 	[%rd14+96], %r87;
	ld.global.u32 	%r88, [%rd13+100];
	ld.global.u32 	%r89, [%rd14+100];
	mad.lo.s32 	%r90, %r88, %r1, %r89;
	st.global.u32 	[%rd14+100], %r90;
	ld.global.u32 	%r91, [%rd13+104];
	ld.global.u32 	%r92, [%rd14+104];
	mad.lo.s32 	%r93, %r91, %r1, %r92;
	st.global.u32 	[%rd14+104], %r93;
	ld.global.u32 	%r94, [%rd13+108];
	ld.global.u32 	%r95, [%rd14+108];
	mad.lo.s32 	%r96, %r94, %r1, %r95;
	st.global.u32 	[%rd14+108], %r96;
	ld.global.u32 	%r97, [%rd13+112];
	ld.global.u32 	%r98, [%rd14+112];
	mad.lo.s32 	%r99, %r97, %r1, %r98;
	st.global.u32 	[%rd14+112], %r99;
	ld.global.u32 	%r100, [%rd13+116];
	ld.global.u32 	%r101, [%rd14+116];
	mad.lo.s32 	%r102, %r100, %r1, %r101;
	st.global.u32 	[%rd14+116], %r102;
	ld.global.u32 	%r103, [%rd13+120];
	ld.global.u32 	%r104, [%rd14+120];
	mad.lo.s32 	%r105, %r103, %r1, %r104;
	st.global.u32 	[%rd14+120], %r105;
	ld.global.u32 	%r106, [%rd13+124];
	ld.global.u32 	%r107, [%rd14+124];
	mad.lo.s32 	%r108, %r106, %r1, %r107;
	st.global.u32 	[%rd14+124], %r108;
	add.s32 	%r109, %r109, 32;
	add.s64 	%rd14, %rd14, 128;
	add.s64 	%rd13, %rd13, 128;
	setp.ne.s32 	%p1, %r109, 1024;
	@%p1 bra 	$L__BB0_1;
	ret;

}


// ===== COMPILED SASS (sm_100) =====

	.target	sm_100

	.elftype	@"ET_EXEC"


//--------------------- .note.nv.tkinfo           --------------------------
	.section	.note.nv.tkinfo,"",@"SHT_NOTE"
	.sectionflags	@"SHF_NOTE_NV_TKINFO"
	.tkinfo
        /*0018*/ 	.word	0x00000002
        /*0030*/ 	.string	""
        /*0030*/ 	.string	"ptxas"
        /*0030*/ 	.string	"Cuda compilation tools, release 13.0, V13.0.88"
        /*0030*/ 	.string	"Build cuda_13.0.r13.0/compiler.36424714_0"
        /*0030*/ 	.string	"-arch sm_100 -m 64 "



//--------------------- .note.nv.cuinfo           --------------------------
	.section	.note.nv.cuinfo,"",@"SHT_NOTE"
	.sectionflags	@"SHF_NOTE_NV_CUINFO"
        /*0018*/ 	.short	0x0002
        /*001a*/ 	.short	0x0064
        /*001c*/ 	.short	0x0082
	.zero		2


//--------------------- .nv.info                  --------------------------
	.section	.nv.info,"",@"SHT_CUDA_INFO"
	.align	4


	//----- nvinfo : EIATTR_REGCOUNT
	.align		4
        /*0000*/ 	.byte	0x04, 0x2f
        /*0002*/ 	.short	(.L_1 - .L_0)
	.align		4
.L_0:
        /*0004*/ 	.word	index@(_Z11computeMathPi)
        /*0008*/ 	.word	0x00000010


	//----- nvinfo : EIATTR_FRAME_SIZE
	.align		4
.L_1:
        /*000c*/ 	.byte	0x04, 0x11
        /*000e*/ 	.short	(.L_3 - .L_2)
	.align		4
.L_2:
        /*0010*/ 	.word	index@(_Z11computeMathPi)
        /*0014*/ 	.word	0x00000000


	//----- nvinfo : EIATTR_MIN_STACK_SIZE
	.align		4
.L_3:
        /*0018*/ 	.byte	0x04, 0x12
        /*001a*/ 	.short	(.L_5 - .L_4)
	.align		4
.L_4:
        /*001c*/ 	.word	index@(_Z11computeMathPi)
        /*0020*/ 	.word	0x00000000
.L_5:


//--------------------- .nv.compat                --------------------------
	.section	.nv.compat,"",@"SHT_CUDA_COMPAT_INFO"
	.align	4
        /*0000*/ 	.byte	0x02, 0x09, 0x00, 0x00, 0x02, 0x02, 0x01, 0x00, 0x02, 0x05, 0x05, 0x00, 0x03, 0x07, 0x01, 0x01
        /*0010*/ 	.byte	0x02, 0x03, 0x00, 0x00, 0x02, 0x06, 0x01, 0x00, 0x04, 0x0b, 0x08, 0x00, 0x09, 0x00, 0x00, 0x00
        /*0020*/ 	.byte	0x00, 0x00, 0x00, 0x00


//--------------------- .nv.info._Z11computeMathPi --------------------------
	.section	.nv.info._Z11computeMathPi,"",@"SHT_CUDA_INFO"
	.sectionflags	@""
	.align	4


	//----- nvinfo : EIATTR_CUDA_API_VERSION
	.align		4
        /*0000*/ 	.byte	0x04, 0x37
        /*0002*/ 	.short	(.L_7 - .L_6)
.L_6:
        /*0004*/ 	.word	0x00000082


	//----- nvinfo : EIATTR_KPARAM_INFO
	.align		4
.L_7:
        /*0008*/ 	.byte	0x04, 0x17
        /*000a*/ 	.short	(.L_9 - .L_8)
.L_8:
        /*000c*/ 	.word	0x00000000
        /*0010*/ 	.short	0x0000
        /*0012*/ 	.short	0x0000
        /*0014*/ 	.byte	0x00, 0xf5, 0x21, 0x00


	//----- nvinfo : EIATTR_SPARSE_MMA_MASK
	.align		4
.L_9:
        /*0018*/ 	.byte	0x03, 0x50
        /*001a*/ 	.short	0x0000


	//----- nvinfo : EIATTR_MAXREG_COUNT
	.align		4
        /*001c*/ 	.byte	0x03, 0x1b
        /*001e*/ 	.short	0x00ff


	//----- nvinfo : EIATTR_MERCURY_ISA_VERSION
	.align		4
        /*0020*/ 	.byte	0x03, 0x5f
        /*0022*/ 	.short	0x0101


	//----- nvinfo : EIATTR_VRC_CTA_INIT_COUNT
	.align		4
        /*0024*/ 	.byte	0x02, 0x4a
	.zero		1
	.zero		1


	//----- nvinfo : EIATTR_EXIT_INSTR_OFFSETS
	.align		4
        /*0028*/ 	.byte	0x04, 0x1c
        /*002a*/ 	.short	(.L_11 - .L_10)


	//   ....[0]....
.L_10:
        /*002c*/ 	.word	0x00000990


	//----- nvinfo : EIATTR_CBANK_PARAM_SIZE
	.align		4
.L_11:
        /*0030*/ 	.byte	0x03, 0x19
        /*0032*/ 	.short	0x0008


	//----- nvinfo : EIATTR_PARAM_CBANK
	.align		4
        /*0034*/ 	.byte	0x04, 0x0a
        /*0036*/ 	.short	(.L_13 - .L_12)
	.align		4
.L_12:
        /*0038*/ 	.word	index@(.nv.constant0._Z11computeMathPi)
        /*003c*/ 	.short	0x0380
        /*003e*/ 	.short	0x0008


	//----- nvinfo : EIATTR_SW_WAR
	.align		4
.L_13:
        /*0040*/ 	.byte	0x04, 0x36
        /*0042*/ 	.short	(.L_15 - .L_14)
.L_14:
        /*0044*/ 	.word	0x00000008
.L_15:


//--------------------- .nv.callgraph             --------------------------
	.section	.nv.callgraph,"",@"SHT_CUDA_CALLGRAPH"
	.align	4
	.sectionentsize	8
	.align		4
        /*0000*/ 	.word	0x00000000
	.align		4
        /*0004*/ 	.word	0xffffffff
	.align		4
        /*0008*/ 	.word	0x00000000
	.align		4
        /*000c*/ 	.word	0xfffffffe
	.align		4
        /*0010*/ 	.word	0x00000000
	.align		4
        /*0014*/ 	.word	0xfffffffd
	.align		4
        /*0018*/ 	.word	0x00000000
	.align		4
        /*001c*/ 	.word	0xfffffffc


//--------------------- .text._Z11computeMathPi   --------------------------
	.section	.text._Z11computeMathPi,"ax",@progbits
	.align	128
        .global         _Z11computeMathPi
        .type           _Z11computeMathPi,@function
        .size           _Z11computeMathPi,(.L_x_2 - _Z11computeMathPi)
        .other          _Z11computeMathPi,@"STO_CUDA_ENTRY STV_DEFAULT"
_Z11computeMathPi:
.text._Z11computeMathPi:
[----:B------:R-:W-:Y:S01]  /*0000*/  LDC R1, c[0x0][0x37c] ;  /* 0x0000df00ff017b82 */ /* 0x000fe20000000800 */
[----:B------:R-:W0:Y:S07]  /*0010*/  S2R R3, SR_TID.X ;  /* 0x0000000000037919 */ /* 0x000e2e0000002100 */
[----:B------:R-:W0:Y:S01]  /*0020*/  S2UR UR4, SR_CTAID.Y ;  /* 0x00000000000479c3 */ /* 0x000e220000002600 */
[----:B------:R-:W1:Y:S01]  /*0030*/  LDCU.64 UR6, c[0x0][0x358] ;  /* 0x00006b00ff0677ac */ /* 0x000e620008000a00 */
[----:B------:R-:W2:Y:S06]  /*0040*/  S2R R6, SR_CTAID.X ;  /* 0x0000000000067919 */ /* 0x000eac0000002500 */
[----:B------:R-:W0:Y:S08]  /*0050*/  LDC R0, c[0x0][0x360] ;  /* 0x0000d800ff007b82 */ /* 0x000e300000000800 */
[----:B------:R-:W3:Y:S01]  /*0060*/  LDC.64 R4, c[0x0][0x380] ;  /* 0x0000e000ff047b82 */ /* 0x000ee20000000a00 */
[----:B0-----:R-:W-:-:S05]  /*0070*/  IMAD R0, R0, UR4, R3 ;  /* 0x0000000400007c24 */ /* 0x001fca000f8e0203 */
[----:B------:R-:W-:-:S04]  /*0080*/  SHF.L.U32 R9, R0, 0xa, RZ ;  /* 0x0000000a00097819 */ /* 0x000fc800000006ff */
[----:B--2---:R-:W-:-:S05]  /*0090*/  IADD3 R3, PT, PT, R9, R6, RZ ;  /* 0x0000000609037210 */ /* 0x004fca0007ffe0ff */
[----:B---3--:R-:W-:-:S05]  /*00a0*/  IMAD.WIDE.U32 R2, R3, 0x4, R4 ;  /* 0x0000000403027825 */ /* 0x008fca00078e0004 */
[----:B-1----:R0:W5:Y:S01]  /*00b0*/  LDG.E R0, desc[UR6][R2.64] ;  /* 0x0000000602007981 */ /* 0x002162000c1e1900 */
[----:B------:R-:W-:Y:S01]  /*00c0*/  SHF.L.U32 R7, R6, 0xa, RZ ;  /* 0x0000000a06077819 */ /* 0x000fe200000006ff */
[----:B------:R-:W-:-:S04]  /*00d0*/  UMOV UR4, URZ ;  /* 0x000000ff00047c82 */ /* 0x000fc80008000000 */
[----:B------:R-:W-:-:S04]  /*00e0*/  IMAD.WIDE.U32 R6, R7, 0x4, R4 ;  /* 0x0000000407067825 */ /* 0x000fc800078e0004 */
[----:B0-----:R-:W-:-:S07]  /*00f0*/  IMAD.WIDE.U32 R4, R9, 0x4, R4 ;  /* 0x0000000409047825 */ /* 0x001fce00078e0004 */
.L_x_0:
[----:B-1----:R-:W-:Y:S02]  /*0100*/  MOV R2, R6 ;  /* 0x0000000600027202 */ /* 0x002fe40000000f00 */
[----:B------:R-:W-:Y:S02]  /*0110*/  MOV R3, R7 ;  /* 0x0000000700037202 */ /* 0x000fe40000000f00 */
[----:B------:R-:W2:Y:S04]  /*0120*/  LDG.E R7, desc[UR6][R4.64] ;  /* 0x0000000604077981 */ /* 0x000ea8000c1e1900 */
[----:B------:R-:W2:Y:S02]  /*0130*/  LDG.E R6, desc[UR6][R2.64] ;  /* 0x0000000602067981 */ /* 0x000ea4000c1e1900 */
[----:B--2--5:R-:W-:-:S02]  /*0140*/  IMAD R7, R0, R7, R6 ;  /* 0x0000000700077224 */ /* 0x024fc400078e0206 */
[----:B------:R-:W2:Y:S04]  /*0150*/  LDG.E R6, desc[UR6][R2.64+0x4] ;  /* 0x0000040602067981 */ /* 0x000ea8000c1e1900 */
[----:B------:R0:W-:Y:S04]  /*0160*/  STG.E desc[UR6][R2.64], R7 ;  /* 0x0000000702007986 */ /* 0x0001e8000c101906 */
[----:B------:R-:W2:Y:S02]  /*0170*/  LDG.E R9, desc[UR6][R4.64+0x4] ;  /* 0x0000040604097981 */ /* 0x000ea4000c1e1900 */
[----:B--2---:R-:W-:-:S02]  /*0180*/  IMAD R9, R0, R9, R6 ;  /* 0x0000000900097224 */ /* 0x004fc400078e0206 */
        /* <DEDUP_REMOVED lines=10> */
[----:B0-----:R-:W2:Y:S02]  /*0230*/  LDG.E R7, desc[UR6][R4.64+0x10] ;  /* 0x0000100604077981 */ /* 0x001ea4000c1e1900 */
[----:B--2---:R-:W-:-:S02]  /*0240*/  IMAD R7, R0, R7, R6 ;  /* 0x0000000700077224 */ /* 0x004fc400078e0206 */
[----:B------:R-:W2:Y:S04]  /*0250*/  LDG.E R6, desc[UR6][R2.64+0x14] ;  /* 0x0000140602067981 */ /* 0x000ea8000c1e1900 */
[----:B------:R0:W-:Y:S04]  /*0260*/  STG.E desc[UR6][R2.64+0x10], R7 ;  /* 0x0000100702007986 */ /* 0x0001e8000c101906 */
[----:B-1----:R-:W2:Y:S02]  /*0270*/  LDG.E R9, desc[UR6][R4.64+0x14] ;  /* 0x0000140604097981 */ /* 0x002ea4000c1e1900 */
[----:B--2---:R-:W-:-:S02]  /*0280*/  IMAD R9, R0, R9, R6 ;  /* 0x0000000900097224 */ /* 0x004fc400078e0206 */
[----:B------:R-:W2:Y:S04]  /*0290*/  LDG.E R6, desc[UR6][R2.64+0x18] ;  /* 0x0000180602067981 */ /* 0x000ea8000c1e1900 */
[----:B------:R1:W-:Y:S04]  /*02a0*/  STG.E desc[UR6][R2.64+0x14], R9 ;  /* 0x0000140902007986 */ /* 0x0003e8000c101906 */
[----:B---3--:R-:W2:Y:S02]  /*02b0*/  LDG.E R11, desc[UR6][R4.64+0x18] ;  /* 0x00001806040b7981 */ /* 0x008ea4000c1e1900 */
[----:B--2---:R-:W-:-:S02]  /*02c0*/  IMAD R11, R0, R11, R6 ;  /* 0x0000000b000b7224 */ /* 0x004fc400078e0206 */
[----:B------:R-:W2:Y:S04]  /*02d0*/  LDG.E R6, desc[UR6][R2.64+0x1c] ;  /* 0x00001c0602067981 */ /* 0x000ea8000c1e1900 */
[----:B------:R3:W-:Y:S04]  /*02e0*/  STG.E desc[UR6][R2.64+0x18], R11 ;  /* 0x0000180b02007986 */ /* 0x0007e8000c101906 */
[----:B----4-:R-:W2:Y:S02]  /*02f0*/  LDG.E R13, desc[UR6][R4.64+0x1c] ;  /* 0x00001c06040d7981 */ /* 0x010ea4000c1e1900 */
        /* <DEDUP_REMOVED lines=95> */
[----:B----4-:R3:W2:Y:S01]  /*08f0*/  LDG.E R13, desc[UR6][R4.64+0x7c] ;  /* 0x00007c06040d7981 */ /* 0x0106a2000c1e1900 */
[----:B------:R-:W-:-:S04]  /*0900*/  UIADD3 UR4, UPT, UPT, UR4, 0x20, URZ ;  /* 0x0000002004047890 */ /* 0x000fc8000fffe0ff */
[----:B------:R-:W-:Y:S01]  /*0910*/  UISETP.NE.AND UP0, UPT, UR4, 0x400, UPT ;  /* 0x000004000400788c */ /* 0x000fe2000bf05270 */
[----:B---3--:R-:W-:-:S04]  /*0920*/  IADD3 R4, P1, PT, R4, 0x80, RZ ;  /* 0x0000008004047810 */ /* 0x008fc80007f3e0ff */
[----:B------:R-:W-:Y:S01]  /*0930*/  IADD3.X R5, PT, PT, RZ, R5, RZ, P1, !PT ;  /* 0x00000005ff057210 */ /* 0x000fe20000ffe4ff */
[----:B--2---:R-:W-:Y:S01]  /*0940*/  IMAD R13, R0, R13, R6 ;  /* 0x0000000d000d7224 */ /* 0x004fe200078e0206 */
[----:B------:R-:W-:-:S04]  /*0950*/  IADD3 R6, P0, PT, R2, 0x80, RZ ;  /* 0x0000008002067810 */ /* 0x000fc80007f1e0ff */
[----:B------:R1:W-:Y:S01]  /*0960*/  STG.E desc[UR6][R2.64+0x7c], R13 ;  /* 0x00007c0d02007986 */ /* 0x0003e2000c101906 */
[----:B0-----:R-:W-:Y:S01]  /*0970*/  IADD3.X R7, PT, PT, RZ, R3, RZ, P0, !PT ;  /* 0x00000003ff077210 */ /* 0x001fe200007fe4ff */
[----:B------:R-:W-:Y:S07]  /*0980*/  BRA.U UP0, `(.L_x_0) ;  /* 0xfffffff500dc7547 */ /* 0x000fee000b83ffff */
[----:B------:R-:W-:Y:S05]  /*0990*/  EXIT ;  /* 0x000000000000794d */ /* 0x000fea0003800000 */
.L_x_1:
[----:B------:R-:W-:-:S00]  /*09a0*/  BRA `(.L_x_1) ;  /* 0xfffffffc00fc7947 */ /* 0x000fc0000383ffff */
[----:B------:R-:W-:-:S00]  /*09b0*/  NOP ;  /* 0x0000000000007918 */ /* 0x000fc00000000000 */
        /* <DEDUP_REMOVED lines=12> */
.L_x_2:


//--------------------- .nv.shared.reserved.0     --------------------------
	.section	.nv.shared.reserved.0,"aw",@nobits
	.weak		__nv_reservedSMEM_offset_0_alias
	.size		__nv_reservedSMEM_offset_0_alias, 0, 64
	.other		__nv_reservedSMEM_offset_0_alias,@"STO_CUDA_RESERVED_SHARED STV_DEFAULT"
__nv_reservedSMEM_offset_0_alias:
	.zero		0
	.zero		64


//--------------------- .nv.constant0._Z11computeMathPi --------------------------
	.section	.nv.constant0._Z11computeMathPi,"a",@progbits
	.sectionflags	@""
	.align	4
.nv.constant0._Z11computeMathPi:
	.zero		904


//--------------------- SYMBOLS --------------------------

	.type		.nv.reservedSmem.offset0,@object
	.size		.nv.reservedSmem.offset0,0x4
